//
// Generated by NVIDIA NVVM Compiler
//
// Compiler Build ID: CL-36424714
// Cuda compilation tools, release 13.0, V13.0.88
// Based on NVVM 20.0.0
//

.version 9.0
.target sm_100
.address_size 64

	// .globl	_Z8multiplyPiS_S_ii

.visible .entry _Z8multiplyPiS_S_ii(
	.param .u64 .ptr .align 1 _Z8multiplyPiS_S_ii_param_0,
	.param .u64 .ptr .align 1 _Z8multiplyPiS_S_ii_param_1,
	.param .u64 .ptr .align 1 _Z8multiplyPiS_S_ii_param_2,
	.param .u32 _Z8multiplyPiS_S_ii_param_3,
	.param .u32 _Z8multiplyPiS_S_ii_param_4
)
{
	.reg .pred 	%p<4>;
	.reg .b32 	%r<17>;
	.reg .b64 	%rd<13>;

	ld.param.u64 	%rd1, [_Z8multiplyPiS_S_ii_param_0];
	ld.param.u64 	%rd2, [_Z8multiplyPiS_S_ii_param_1];
	ld.param.u64 	%rd3, [_Z8multiplyPiS_S_ii_param_2];
	ld.param.u32 	%r4, [_Z8multiplyPiS_S_ii_param_3];
	ld.param.u32 	%r5, [_Z8multiplyPiS_S_ii_param_4];
	mov.u32 	%r6, %ctaid.x;
	mov.u32 	%r7, %ntid.x;
	mov.u32 	%r8, %tid.x;
	mad.lo.s32 	%r1, %r6, %r7, %r8;
	mov.u32 	%r9, %ctaid.y;
	mov.u32 	%r10, %ntid.y;
	mov.u32 	%r11, %tid.y;
	mad.lo.s32 	%r12, %r9, %r10, %r11;
	setp.ge.s32 	%p1, %r1, %r4;
	setp.ge.s32 	%p2, %r12, %r5;
	or.pred  	%p3, %p1, %p2;
	@%p3 bra 	$L__BB0_2;
	cvta.to.global.u64 	%rd4, %rd1;
	cvta.to.global.u64 	%rd5, %rd2;
	cvta.to.global.u64 	%rd6, %rd3;
	mul.wide.s32 	%rd7, %r1, 4;
	add.s64 	%rd8, %rd4, %rd7;
	ld.global.u32 	%r13, [%rd8];
	mul.wide.u32 	%rd9, %r12, 4;
	add.s64 	%rd10, %rd5, %rd9;
	ld.global.u32 	%r14, [%rd10];
	mul.lo.s32 	%r15, %r14, %r13;
	mad.lo.s32 	%r16, %r5, %r1, %r12;
	mul.wide.s32 	%rd11, %r16, 4;
	add.s64 	%rd12, %rd6, %rd11;
	st.global.u32 	[%rd12], %r15;
$L__BB0_2:
	ret;

}


// ===== COMPILED SASS (sm_100) =====

	.target	sm_100

	.elftype	@"ET_EXEC"


//--------------------- .note.nv.tkinfo           --------------------------
	.section	.note.nv.tkinfo,"",@"SHT_NOTE"
	.sectionflags	@"SHF_NOTE_NV_TKINFO"
	.tkinfo
        /*0018*/ 	.word	0x00000002
        /*0030*/ 	.string	""
        /*0030*/ 	.string	"ptxas"
        /*0030*/ 	.string	"Cuda compilation tools, release 13.0, V13.0.88"
        /*0030*/ 	.string	"Build cuda_13.0.r13.0/compiler.36424714_0"
        /*0030*/ 	.string	"-arch sm_100 -m 64 "



//--------------------- .note.nv.cuinfo           --------------------------
	.section	.note.nv.cuinfo,"",@"SHT_NOTE"
	.sectionflags	@"SHF_NOTE_NV_CUINFO"
        /*0018*/ 	.short	0x0002
        /*001a*/ 	.short	0x0064
        /*001c*/ 	.short	0x0082
	.zero		2


//--------------------- .nv.info                  --------------------------
	.section	.nv.info,"",@"SHT_CUDA_INFO"
	.align	4


	//----- nvinfo : EIATTR_REGCOUNT
	.align		4
        /*0000*/ 	.byte	0x04, 0x2f
        /*0002*/ 	.short	(.L_1 - .L_0)
	.align		4
.L_0:
        /*0004*/ 	.word	index@(_Z8multiplyPiS_S_ii)
        /*0008*/ 	.word	0x0000000c


	//----- nvinfo : EIATTR_FRAME_SIZE
	.align		4
.L_1:
        /*000c*/ 	.byte	0x04, 0x11
        /*000e*/ 	.short	(.L_3 - .L_2)
	.align		4
.L_2:
        /*0010*/ 	.word	index@(_Z8multiplyPiS_S_ii)
        /*0014*/ 	.word	0x00000000


	//----- nvinfo : EIATTR_MIN_STACK_SIZE
	.align		4
.L_3:
        /*0018*/ 	.byte	0x04, 0x12
        /*001a*/ 	.short	(.L_5 - .L_4)
	.align		4
.L_4:
        /*001c*/ 	.word	index@(_Z8multiplyPiS_S_ii)
        /*0020*/ 	.word	0x00000000
.L_5:


//--------------------- .nv.compat                --------------------------
	.section	.nv.compat,"",@"SHT_CUDA_COMPAT_INFO"
	.align	4
        /*0000*/ 	.byte	0x02, 0x09, 0x00, 0x00, 0x02, 0x02, 0x01, 0x00, 0x02, 0x05, 0x05, 0x00, 0x03, 0x07, 0x01, 0x01
        /*0010*/ 	.byte	0x02, 0x03, 0x00, 0x00, 0x02, 0x06, 0x01, 0x00, 0x04, 0x0b, 0x08, 0x00, 0x09, 0x00, 0x00, 0x00
        /*0020*/ 	.byte	0x00, 0x00, 0x00, 0x00


//--------------------- .nv.info._Z8multiplyPiS_S_ii --------------------------
	.section	.nv.info._Z8multiplyPiS_S_ii,"",@"SHT_CUDA_INFO"
	.sectionflags	@""
	.align	4


	//----- nvinfo : EIATTR_CUDA_API_VERSION
	.align		4
        /*0000*/ 	.byte	0x04, 0x37
        /*0002*/ 	.short	(.L_7 - .L_6)
.L_6:
        /*0004*/ 	.word	0x00000082


	//----- nvinfo : EIATTR_KPARAM_INFO
	.align		4
.L_7:
        /*0008*/ 	.byte	0x04, 0x17
        /*000a*/ 	.short	(.L_9 - .L_8)
.L_8:
        /*000c*/ 	.word	0x00000000
        /*0010*/ 	.short	0x0004
        /*0012*/ 	.short	0x001c
        /*0014*/ 	.byte	0x00, 0xf0, 0x11, 0x00


	//----- nvinfo : EIATTR_KPARAM_INFO
	.align		4
.L_9:
        /*0018*/ 	.byte	0x04, 0x17
        /*001a*/ 	.short	(.L_11 - .L_10)
.L_10:
        /*001c*/ 	.word	0x00000000
        /*0020*/ 	.short	0x0003
        /*0022*/ 	.short	0x0018
        /*0024*/ 	.byte	0x00, 0xf0, 0x11, 0x00


	//----- nvinfo : EIATTR_KPARAM_INFO
	.align		4
.L_11:
        /*0028*/ 	.byte	0x04, 0x17
        /*002a*/ 	.short	(.L_13 - .L_12)
.L_12:
        /*002c*/ 	.word	0x00000000
        /*0030*/ 	.short	0x0002
        /*0032*/ 	.short	0x0010
        /*0034*/ 	.byte	0x00, 0xf5, 0x21, 0x00


	//----- nvinfo : EIATTR_KPARAM_INFO
	.align		4
.L_13:
        /*0038*/ 	.byte	0x04, 0x17
        /*003a*/ 	.short	(.L_15 - .L_14)
.L_14:
        /*003c*/ 	.word	0x00000000
        /*0040*/ 	.short	0x0001
        /*0042*/ 	.short	0x0008
        /*0044*/ 	.byte	0x00, 0xf5, 0x21, 0x00


	//----- nvinfo : EIATTR_KPARAM_INFO
	.align		4
.L_15:
        /*0048*/ 	.byte	0x04, 0x17
        /*004a*/ 	.short	(.L_17 - .L_16)
.L_16:
        /*004c*/ 	.word	0x00000000
        /*0050*/ 	.short	0x0000
        /*0052*/ 	.short	0x0000
        /*0054*/ 	.byte	0x00, 0xf5, 0x21, 0x00


	//----- nvinfo : EIATTR_SPARSE_MMA_MASK
	.align		4
.L_17:
        /*0058*/ 	.byte	0x03, 0x50
        /*005a*/ 	.short	0x0000


	//----- nvinfo : EIATTR_MAXREG_COUNT
	.align		4
        /*005c*/ 	.byte	0x03, 0x1b
        /*005e*/ 	.short	0x00ff


	//----- nvinfo : EIATTR_MERCURY_ISA_VERSION
	.align		4
        /*0060*/ 	.byte	0x03, 0x5f
        /*0062*/ 	.short	0x0101


	//----- nvinfo : EIATTR_VRC_CTA_INIT_COUNT
	.align		4
        /*0064*/ 	.byte	0x02, 0x4a
	.zero		1
	.zero		1


	//----- nvinfo : EIATTR_EXIT_INSTR_OFFSETS
	.align		4
        /*0068*/ 	.byte	0x04, 0x1c
        /*006a*/ 	.short	(.L_19 - .L_18)


	//   ....[0]....
.L_18:
        /*006c*/ 	.word	0x000000c0


	//   ....[1]....
        /*0070*/ 	.word	0x00000190


	//----- nvinfo : EIATTR_CBANK_PARAM_SIZE
	.align		4
.L_19:
        /*0074*/ 	.byte	0x03, 0x19
        /*0076*/ 	.short	0x0020


	//----- nvinfo : EIATTR_PARAM_CBANK
	.align		4
        /*0078*/ 	.byte	0x04, 0x0a
        /*007a*/ 	.short	(.L_21 - .L_20)
	.align		4
.L_20:
        /*007c*/ 	.word	index@(.nv.constant0._Z8multiplyPiS_S_ii)
        /*0080*/ 	.short	0x0380
        /*0082*/ 	.short	0x0020


	//----- nvinfo : EIATTR_SW_WAR
	.align		4
.L_21:
        /*0084*/ 	.byte	0x04, 0x36
        /*0086*/ 	.short	(.L_23 - .L_22)
.L_22:
        /*0088*/ 	.word	0x00000008
.L_23:


//--------------------- .nv.callgraph             --------------------------
	.section	.nv.callgraph,"",@"SHT_CUDA_CALLGRAPH"
	.align	4
	.sectionentsize	8
	.align		4
        /*0000*/ 	.word	0x00000000
	.align		4
        /*0004*/ 	.word	0xffffffff
	.align		4
        /*0008*/ 	.word	0x00000000
	.align		4
        /*000c*/ 	.word	0xfffffffe
	.align		4
        /*0010*/ 	.word	0x00000000
	.align		4
        /*0014*/ 	.word	0xfffffffd
	.align		4
        /*0018*/ 	.word	0x00000000
	.align		4
        /*001c*/ 	.word	0xfffffffc


//--------------------- .text._Z8multiplyPiS_S_ii --------------------------
	.section	.text._Z8multiplyPiS_S_ii,"ax",@progbits
	.align	128
        .global         _Z8multiplyPiS_S_ii
        .type           _Z8multiplyPiS_S_ii,@function
        .size           _Z8multiplyPiS_S_ii,(.L_x_1 - _Z8multiplyPiS_S_ii)
        .other          _Z8multiplyPiS_S_ii,@"STO_CUDA_ENTRY STV_DEFAULT"
_Z8multiplyPiS_S_ii:
.text._Z8multiplyPiS_S_ii:
[----:B------:R-:W-:Y:S01]  /*0000*/  LDC R1, c[0x0][0x37c] ;  /* 0x0000df00ff017b82 */ /* 0x000fe20000000800 */
[----:B------:R-:W0:Y:S07]  /*0010*/  S2R R3, SR_TID.Y ;  /* 0x0000000000037919 */ /* 0x000e2e0000002200 */
[----:B------:R-:W1:Y:S01]  /*0020*/  LDC R9, c[0x0][0x360] ;  /* 0x0000d800ff097b82 */ /* 0x000e620000000800 */
[----:B------:R-:W2:Y:S01]  /*0030*/  LDCU.64 UR6, c[0x0][0x398] ;  /* 0x00007300ff0677ac */ /* 0x000ea20008000a00 */
[----:B------:R-:W1:Y:S06]  /*0040*/  S2R R2, SR_TID.X ;  /* 0x0000000000027919 */ /* 0x000e6c0000002100 */
[----:B------:R-:W0:Y:S08]  /*0050*/  S2UR UR5, SR_CTAID.Y ;  /* 0x00000000000579c3 */ /* 0x000e300000002600 */
[----:B------:R-:W0:Y:S08]  /*0060*/  LDC R0, c[0x0][0x364] ;  /* 0x0000d900ff007b82 */ /* 0x000e300000000800 */
[----:B------:R-:W1:Y:S01]  /*0070*/  S2UR UR4, SR_CTAID.X ;  /* 0x00000000000479c3 */ /* 0x000e620000002500 */
[----:B0-----:R-:W-:-:S05]  /*0080*/  IMAD R0, R0, UR5, R3 ;  /* 0x0000000500007c24 */ /* 0x001fca000f8e0203 */
[----:B--2---:R-:W-:Y:S01]  /*0090*/  ISETP.GE.AND P0, PT, R0, UR7, PT ;  /* 0x0000000700007c0c */ /* 0x004fe2000bf06270 */
[----:B-1----:R-:W-:-:S05]  /*00a0*/  IMAD R9, R9, UR4, R2 ;  /* 0x0000000409097c24 */ /* 0x002fca000f8e0202 */
[----:B------:R-:W-:-:S13]  /*00b0*/  ISETP.GE.OR P0, PT, R9, UR6, P0 ;  /* 0x0000000609007c0c */ /* 0x000fda0008706670 */
[----:B------:R-:W-:Y:S05]  /*00c0*/  @P0 EXIT ;  /* 0x000000000000094d */ /* 0x000fea0003800000 */
[----:B------:R-:W0:Y:S01]  /*00d0*/  LDC.64 R2, c[0x0][0x380] ;  /* 0x0000e000ff027b82 */ /* 0x000e220000000a00 */
[----:B------:R-:W1:Y:S07]  /*00e0*/  LDCU.64 UR4, c[0x0][0x358] ;  /* 0x00006b00ff0477ac */ /* 0x000e6e0008000a00 */
[----:B------:R-:W2:Y:S08]  /*00f0*/  LDC.64 R4, c[0x0][0x388] ;  /* 0x0000e200ff047b82 */ /* 0x000eb00000000a00 */
[----:B------:R-:W3:Y:S01]  /*0100*/  LDC.64 R6, c[0x0][0x390] ;  /* 0x0000e400ff067b82 */ /* 0x000ee20000000a00 */
[----:B0-----:R-:W-:-:S06]  /*0110*/  IMAD.WIDE R2, R9, 0x4, R2 ;  /* 0x0000000409027825 */ /* 0x001fcc00078e0202 */
[----:B-1----:R-:W4:Y:S01]  /*0120*/  LDG.E R2, desc[UR4][R2.64] ;  /* 0x0000000402027981 */ /* 0x002f22000c1e1900 */
[----:B--2---:R-:W-:-:S06]  /*0130*/  IMAD.WIDE.U32 R4, R0, 0x4, R4 ;  /* 0x0000000400047825 */ /* 0x004fcc00078e0004 */
[----:B------:R-:W4:Y:S01]  /*0140*/  LDG.E R5, desc[UR4][R4.64] ;  /* 0x0000000404057981 */ /* 0x000f22000c1e1900 */
[----:B------:R-:W-:-:S04]  /*0150*/  IMAD R9, R9, UR7, R0 ;  /* 0x0000000709097c24 */ /* 0x000fc8000f8e0200 */
[----:B---3--:R-:W-:-:S04]  /*0160*/  IMAD.WIDE R6, R9, 0x4, R6 ;  /* 0x0000000409067825 */ /* 0x008fc800078e0206 */
[----:B----4-:R-:W-:-:S05]  /*0170*/  IMAD R9, R2, R5, RZ ;  /* 0x0000000502097224 */ /* 0x010fca00078e02ff */
[----:B------:R-:W-:Y:S01]  /*0180*/  STG.E desc[UR4][R6.64], R9 ;  /* 0x0000000906007986 */ /* 0x000fe2000c101904 */
[----:B------:R-:W-:Y:S05]  /*0190*/  EXIT ;  /* 0x000000000000794d */ /* 0x000fea0003800000 */
.L_x_0:
[----:B------:R-:W-:-:S00]  /*01a0*/  BRA `(.L_x_0) ;  /* 0xfffffffc00fc7947 */ /* 0x000fc0000383ffff */
[----:B------:R-:W-:-:S00]  /*01b0*/  NOP ;  /* 0x0000000000007918 */ /* 0x000fc00000000000 */
        /* <DEDUP_REMOVED lines=12> */
.L_x_1:


//--------------------- .nv.shared.reserved.0     --------------------------
	.section	.nv.shared.reserved.0,"aw",@nobits
	.weak		__nv_reservedSMEM_offset_0_alias
	.size		__nv_reservedSMEM_offset_0_alias, 0, 64
	.other		__nv_reservedSMEM_offset_0_alias,@"STO_CUDA_RESERVED_SHARED STV_DEFAULT"
__nv_reservedSMEM_offset_0_alias:
	.zero		0
	.zero		64


//--------------------- .nv.constant0._Z8multiplyPiS_S_ii --------------------------
	.section	.nv.constant0._Z8multiplyPiS_S_ii,"a",@progbits
	.sectionflags	@""
	.align	4
.nv.constant0._Z8multiplyPiS_S_ii:
	.zero		928


//--------------------- SYMBOLS --------------------------

	.type		.nv.reservedSmem.offset0,@object
	.size		.nv.reservedSmem.offset0,0x4
